	.headerflags	@"EF_CUDA_TEXMODE_UNIFIED EF_CUDA_64BIT_ADDRESS EF_CUDA_ACCELERATORS EF_CUDA_SM90 EF_CUDA_VIRTUAL_SM(EF_CUDA_SM90)"
	.elftype	@"ET_EXEC"


//--------------------- .nv.info                  --------------------------
	.section	.nv.info,"",@"SHT_CUDA_INFO"
	.align	4


	//----- nvinfo : EIATTR_REGCOUNT
	.align		4
        /*0000*/ 	.byte	0x04, 0x2f
        /*0002*/ 	.short	(.L_1 - .L_0)
	.align		4
.L_0:
        /*0004*/ 	.word	index@(triton_poi_fused_mul_0)
        /*0008*/ 	.word	0x00000012


	//----- nvinfo : EIATTR_MIN_STACK_SIZE
	.align		4
.L_1:
        /*000c*/ 	.byte	0x04, 0x12
        /*000e*/ 	.short	(.L_3 - .L_2)
	.align		4
.L_2:
        /*0010*/ 	.word	index@(triton_poi_fused_mul_0)
        /*0014*/ 	.word	0x00000000


	//----- nvinfo : EIATTR_FRAME_SIZE
	.align		4
.L_3:
        /*0018*/ 	.byte	0x04, 0x11
        /*001a*/ 	.short	(.L_5 - .L_4)
	.align		4
.L_4:
        /*001c*/ 	.word	index@(triton_poi_fused_mul_0)
        /*0020*/ 	.word	0x00000000


	//----- nvinfo : EIATTR_MIN_STACK_SIZE
	.align		4
.L_5:
        /*0024*/ 	.byte	0x04, 0x12
        /*0026*/ 	.short	(.L_7 - .L_6)
	.align		4
.L_6:
        /*0028*/ 	.word	index@(triton_poi_fused_mul_0)
        /*002c*/ 	.word	0x00000000
.L_7:


//--------------------- .nv.info.triton_poi_fused_mul_0 --------------------------
	.section	.nv.info.triton_poi_fused_mul_0,"",@"SHT_CUDA_INFO"
	.sectionflags	@""
	.align	4


	//----- nvinfo : EIATTR_CUDA_API_VERSION
	.align		4
        /*0000*/ 	.byte	0x04, 0x37
        /*0002*/ 	.short	(.L_9 - .L_8)
.L_8:
        /*0004*/ 	.word	0x0000007c


	//----- nvinfo : EIATTR_KPARAM_INFO
	.align		4
.L_9:
        /*0008*/ 	.byte	0x04, 0x17
        /*000a*/ 	.short	(.L_11 - .L_10)
.L_10:
        /*000c*/ 	.word	0x00000000
        /*0010*/ 	.short	0x0005
        /*0012*/ 	.short	0x0028
        /*0014*/ 	.byte	0x00, 0xf0, 0x11, 0x00


	//----- nvinfo : EIATTR_KPARAM_INFO
	.align		4
.L_11:
        /*0018*/ 	.byte	0x04, 0x17
        /*001a*/ 	.short	(.L_13 - .L_12)
.L_12:
        /*001c*/ 	.word	0x00000000
        /*0020*/ 	.short	0x0004
        /*0022*/ 	.short	0x0020
        /*0024*/ 	.byte	0x00, 0xf4, 0x21, 0x00


	//----- nvinfo : EIATTR_KPARAM_INFO
	.align		4
.L_13:
        /*0028*/ 	.byte	0x04, 0x17
        /*002a*/ 	.short	(.L_15 - .L_14)
.L_14:
        /*002c*/ 	.word	0x00000000
        /*0030*/ 	.short	0x0003
        /*0032*/ 	.short	0x0018
        /*0034*/ 	.byte	0x00, 0xf4, 0x21, 0x00


	//----- nvinfo : EIATTR_KPARAM_INFO
	.align		4
.L_15:
        /*0038*/ 	.byte	0x04, 0x17
        /*003a*/ 	.short	(.L_17 - .L_16)
.L_16:
        /*003c*/ 	.word	0x00000000
        /*0040*/ 	.short	0x0002
        /*0042*/ 	.short	0x0010
        /*0044*/ 	.byte	0x00, 0xf4, 0x21, 0x00


	//----- nvinfo : EIATTR_KPARAM_INFO
	.align		4
.L_17:
        /*0048*/ 	.byte	0x04, 0x17
        /*004a*/ 	.short	(.L_19 - .L_18)
.L_18:
        /*004c*/ 	.word	0x00000000
        /*0050*/ 	.short	0x0001
        /*0052*/ 	.short	0x0008
        /*0054*/ 	.byte	0x00, 0xf4, 0x21, 0x00


	//----- nvinfo : EIATTR_KPARAM_INFO
	.align		4
.L_19:
        /*0058*/ 	.byte	0x04, 0x17
        /*005a*/ 	.short	(.L_21 - .L_20)
.L_20:
        /*005c*/ 	.word	0x00000000
        /*0060*/ 	.short	0x0000
        /*0062*/ 	.short	0x0000
        /*0064*/ 	.byte	0x00, 0xf4, 0x21, 0x00


	//----- nvinfo : EIATTR_SPARSE_MMA_MASK
	.align		4
.L_21:
        /*0068*/ 	.byte	0x03, 0x50
        /*006a*/ 	.short	0x0000


	//----- nvinfo : EIATTR_MAXREG_COUNT
	.align		4
        /*006c*/ 	.byte	0x03, 0x1b
        /*006e*/ 	.short	0x00ff


	//----- nvinfo : EIATTR_EXIT_INSTR_OFFSETS
	.align		4
        /*0070*/ 	.byte	0x04, 0x1c
        /*0072*/ 	.short	(.L_23 - .L_22)


	//   ....[0]....
.L_22:
        /*0074*/ 	.word	0x000001c0


	//----- nvinfo : EIATTR_REQNTID
	.align		4
.L_23:
        /*0078*/ 	.byte	0x04, 0x10
        /*007a*/ 	.short	(.L_25 - .L_24)
.L_24:
        /*007c*/ 	.word	0x00000080
        /*0080*/ 	.word	0x00000001
        /*0084*/ 	.word	0x00000001


	//----- nvinfo : EIATTR_CBANK_PARAM_SIZE
	.align		4
.L_25:
        /*0088*/ 	.byte	0x03, 0x19
        /*008a*/ 	.short	0x002c


	//----- nvinfo : EIATTR_PARAM_CBANK
	.align		4
        /*008c*/ 	.byte	0x04, 0x0a
        /*008e*/ 	.short	(.L_27 - .L_26)
	.align		4
.L_26:
        /*0090*/ 	.word	index@(.nv.constant0.triton_poi_fused_mul_0)
        /*0094*/ 	.short	0x0210
        /*0096*/ 	.short	0x002c


	//----- nvinfo : EIATTR_SW_WAR
	.align		4
.L_27:
        /*0098*/ 	.byte	0x04, 0x36
        /*009a*/ 	.short	(.L_29 - .L_28)
.L_28:
        /*009c*/ 	.word	0x00000008
.L_29:


//--------------------- .nv.callgraph             --------------------------
	.section	.nv.callgraph,"",@"SHT_CUDA_CALLGRAPH"
	.align	4
	.sectionentsize	8
	.align		4
        /*0000*/ 	.word	0x00000000
	.align		4
        /*0004*/ 	.word	0xffffffff
	.align		4
        /*0008*/ 	.word	0x00000000
	.align		4
        /*000c*/ 	.word	0xfffffffe
	.align		4
        /*0010*/ 	.word	0x00000000
	.align		4
        /*0014*/ 	.word	0xfffffffd
	.align		4
        /*0018*/ 	.word	0x00000000
	.align		4
        /*001c*/ 	.word	0xfffffffc


//--------------------- .text.triton_poi_fused_mul_0 --------------------------
	.section	.text.triton_poi_fused_mul_0,"ax",@progbits
	.align	128
        .global         triton_poi_fused_mul_0
        .type           triton_poi_fused_mul_0,@function
        .size           triton_poi_fused_mul_0,(.L_x_1 - triton_poi_fused_mul_0)
        .other          triton_poi_fused_mul_0,@"STO_CUDA_ENTRY STV_DEFAULT"
triton_poi_fused_mul_0:
.text.triton_poi_fused_mul_0:
[----:B------:R-:W-:Y:S01]  /*0000*/  LDC R1, c[0x0][0x28] ;  /* 0x00000a00ff017b82 */ /* 0x000fe20000000800 */
[----:B------:R-:W1:Y:S07]  /*0010*/  S2R R0, SR_TID.X ;  /* 0x0000000000007919 */ /* 0x000e6e0000002100 */
[----:B------:R-:W2:Y:S01]  /*0020*/  LDC.64 R2, c[0x0][0x210] ;  /* 0x00008400ff027b82 */ /* 0x000ea20000000a00 */
[----:B------:R-:W-:Y:S01]  /*0030*/  ULDC.64 UR4, c[0x0][0x208] ;  /* 0x0000820000047ab9 */ /* 0x000fe20000000a00 */
[----:B------:R-:W3:Y:S06]  /*0040*/  S2R R13, SR_CTAID.X ;  /* 0x00000000000d7919 */ /* 0x000eec0000002500 */
[----:B------:R-:W4:Y:S08]  /*0050*/  LDC.64 R4, c[0x0][0x218] ;  /* 0x00008600ff047b82 */ /* 0x000f300000000a00 */
[----:B------:R-:W5:Y:S08]  /*0060*/  LDC.64 R6, c[0x0][0x220] ;  /* 0x00008800ff067b82 */ /* 0x000f700000000a00 */
[----:B------:R-:W5:Y:S01]  /*0070*/  LDC.64 R8, c[0x0][0x228] ;  /* 0x00008a00ff087b82 */ /* 0x000f620000000a00 */
[----:B-1----:R-:W-:-:S07]  /*0080*/  SHF.L.U32 R0, R0, 0x1, RZ ;  /* 0x0000000100007819 */ /* 0x002fce00000006ff */
[----:B------:R-:W1:Y:S01]  /*0090*/  LDC.64 R10, c[0x0][0x230] ;  /* 0x00008c00ff0a7b82 */ /* 0x000e620000000a00 */
[----:B------:R-:W-:-:S04]  /*00a0*/  LOP3.LUT R0, R0, 0xfe, RZ, 0xc0, !PT ;  /* 0x000000fe00007812 */ /* 0x000fc800078ec0ff */
[----:B---3--:R-:W-:-:S05]  /*00b0*/  LEA R13, R13, R0, 0x8 ;  /* 0x000000000d0d7211 */ /* 0x008fca00078e40ff */
[----:B--2---:R-:W-:-:S04]  /*00c0*/  IMAD.WIDE R2, R13, 0x4, R2 ;  /* 0x000000040d027825 */ /* 0x004fc800078e0202 */
[C---:B----4-:R-:W-:Y:S02]  /*00d0*/  IMAD.WIDE R4, R13.reuse, 0x4, R4 ;  /* 0x000000040d047825 */ /* 0x050fe400078e0204 */
[----:B------:R-:W2:Y:S04]  /*00e0*/  LDG.E.64 R2, desc[UR4][R2.64] ;  /* 0x0000000402027981 */ /* 0x000ea8000c1e1b00 */
[----:B------:R-:W3:Y:S01]  /*00f0*/  LDG.E.64 R4, desc[UR4][R4.64] ;  /* 0x0000000404047981 */ /* 0x000ee2000c1e1b00 */
[----:B-----5:R-:W-:-:S04]  /*0100*/  IMAD.WIDE R6, R13, 0x4, R6 ;  /* 0x000000040d067825 */ /* 0x020fc800078e0206 */
[----:B0-----:R-:W-:-:S04]  /*0110*/  IMAD.WIDE R8, R13, 0x4, R8 ;  /* 0x000000040d087825 */ /* 0x001fc800078e0208 */
[----:B-1----:R-:W-:-:S04]  /*0120*/  IMAD.WIDE R10, R13, 0x4, R10 ;  /* 0x000000040d0a7825 */ /* 0x002fc800078e020a */
[C---:B--2---:R-:W-:Y:S01]  /*0130*/  FMUL R14, R2.reuse, R2 ;  /* 0x00000002020e7220 */ /* 0x044fe20000400000 */
[C---:B------:R-:W-:Y:S01]  /*0140*/  FMUL R15, R3.reuse, R3 ;  /* 0x00000003030f7220 */ /* 0x040fe20000400000 */
[-C--:B---3--:R-:W-:Y:S01]  /*0150*/  FMUL R12, R2, R4.reuse ;  /* 0x00000004020c7220 */ /* 0x088fe20000400000 */
[-C--:B------:R-:W-:Y:S01]  /*0160*/  FMUL R13, R3, R5.reuse ;  /* 0x00000005030d7220 */ /* 0x080fe20000400000 */
[----:B------:R-:W-:Y:S01]  /*0170*/  FMUL R4, R4, R4 ;  /* 0x0000000404047220 */ /* 0x000fe20000400000 */
[----:B------:R-:W-:-:S03]  /*0180*/  FMUL R5, R5, R5 ;  /* 0x0000000505057220 */ /* 0x000fc60000400000 */
[----:B------:R-:W-:Y:S04]  /*0190*/  STG.E.64 desc[UR4][R6.64], R12 ;  /* 0x0000000c06007986 */ /* 0x000fe8000c101b04 */
[----:B------:R-:W-:Y:S04]  /*01a0*/  STG.E.64 desc[UR4][R8.64], R14 ;  /* 0x0000000e08007986 */ /* 0x000fe8000c101b04 */
[----:B------:R-:W-:Y:S01]  /*01b0*/  STG.E.64 desc[UR4][R10.64], R4 ;  /* 0x000000040a007986 */ /* 0x000fe2000c101b04 */
[----:B------:R-:W-:Y:S05]  /*01c0*/  EXIT ;  /* 0x000000000000794d */ /* 0x000fea0003800000 */
.L_x_0:
[----:B------:R-:W-:-:S00]  /*01d0*/  BRA `(.L_x_0) ;  /* 0xfffffffc00fc7947 */ /* 0x000fc0000383ffff */
[----:B------:R-:W-:-:S00]  /*01e0*/  NOP ;  /* 0x0000000000007918 */ /* 0x000fc00000000000 */
        /* <DEDUP_REMOVED lines=9> */
.L_x_1:


//--------------------- .nv.constant0.triton_poi_fused_mul_0 --------------------------
	.section	.nv.constant0.triton_poi_fused_mul_0,"a",@progbits
	.sectionflags	@""
	.align	4
.nv.constant0.triton_poi_fused_mul_0:
	.zero		572
